//
// Generated by NVIDIA NVVM Compiler
//
// Compiler Build ID: CL-36424714
// Cuda compilation tools, release 13.0, V13.0.88
// Based on NVVM 20.0.0
//

.version 9.0
.target sm_100
.address_size 64

	// .globl	_Z14kernelMultiplyPii

.visible .entry _Z14kernelMultiplyPii(
	.param .u64 .ptr .align 1 _Z14kernelMultiplyPii_param_0,
	.param .u32 _Z14kernelMultiplyPii_param_1
)
{
	.reg .pred 	%p<2>;
	.reg .b32 	%r<8>;
	.reg .b64 	%rd<5>;

	ld.param.u64 	%rd1, [_Z14kernelMultiplyPii_param_0];
	ld.param.u32 	%r2, [_Z14kernelMultiplyPii_param_1];
	mov.u32 	%r3, %tid.x;
	mov.u32 	%r4, %ctaid.x;
	mov.u32 	%r5, %ntid.x;
	mad.lo.s32 	%r1, %r4, %r5, %r3;
	setp.ge.s32 	%p1, %r1, %r2;
	@%p1 bra 	$L__BB0_2;
	cvta.to.global.u64 	%rd2, %rd1;
	mul.wide.s32 	%rd3, %r1, 4;
	add.s64 	%rd4, %rd2, %rd3;
	ld.global.u32 	%r6, [%rd4];
	shl.b32 	%r7, %r6, 1;
	st.global.u32 	[%rd4], %r7;
$L__BB0_2:
	ret;

}
	// .globl	_Z9kernelAddPii
.visible .entry _Z9kernelAddPii(
	.param .u64 .ptr .align 1 _Z9kernelAddPii_param_0,
	.param .u32 _Z9kernelAddPii_param_1
)
{
	.reg .pred 	%p<2>;
	.reg .b32 	%r<8>;
	.reg .b64 	%rd<5>;

	ld.param.u64 	%rd1, [_Z9kernelAddPii_param_0];
	ld.param.u32 	%r2, [_Z9kernelAddPii_param_1];
	mov.u32 	%r3, %tid.x;
	mov.u32 	%r4, %ctaid.x;
	mov.u32 	%r5, %ntid.x;
	mad.lo.s32 	%r1, %r4, %r5, %r3;
	setp.ge.s32 	%p1, %r1, %r2;
	@%p1 bra 	$L__BB1_2;
	cvta.to.global.u64 	%rd2, %rd1;
	mul.wide.s32 	%rd3, %r1, 4;
	add.s64 	%rd4, %rd2, %rd3;
	ld.global.u32 	%r6, [%rd4];
	add.s32 	%r7, %r6, 5;
	st.global.u32 	[%rd4], %r7;
$L__BB1_2:
	ret;

}


// ===== COMPILED SASS (sm_100) =====

	.target	sm_100

	.elftype	@"ET_EXEC"


//--------------------- .note.nv.tkinfo           --------------------------
	.section	.note.nv.tkinfo,"",@"SHT_NOTE"
	.sectionflags	@"SHF_NOTE_NV_TKINFO"
	.tkinfo
        /*0018*/ 	.word	0x00000002
        /*0030*/ 	.string	""
        /*0030*/ 	.string	"ptxas"
        /*0030*/ 	.string	"Cuda compilation tools, release 13.0, V13.0.88"
        /*0030*/ 	.string	"Build cuda_13.0.r13.0/compiler.36424714_0"
        /*0030*/ 	.string	"-arch sm_100 -m 64 "



//--------------------- .note.nv.cuinfo           --------------------------
	.section	.note.nv.cuinfo,"",@"SHT_NOTE"
	.sectionflags	@"SHF_NOTE_NV_CUINFO"
        /*0018*/ 	.short	0x0002
        /*001a*/ 	.short	0x0064
        /*001c*/ 	.short	0x0082
	.zero		2


//--------------------- .nv.info                  --------------------------
	.section	.nv.info,"",@"SHT_CUDA_INFO"
	.align	4


	//----- nvinfo : EIATTR_REGCOUNT
	.align		4
        /*0000*/ 	.byte	0x04, 0x2f
        /*0002*/ 	.short	(.L_1 - .L_0)
	.align		4
.L_0:
        /*0004*/ 	.word	index@(_Z14kernelMultiplyPii)
        /*0008*/ 	.word	0x00000008


	//----- nvinfo : EIATTR_FRAME_SIZE
	.align		4
.L_1:
        /*000c*/ 	.byte	0x04, 0x11
        /*000e*/ 	.short	(.L_3 - .L_2)
	.align		4
.L_2:
        /*0010*/ 	.word	index@(_Z14kernelMultiplyPii)
        /*0014*/ 	.word	0x00000000


	//----- nvinfo : EIATTR_REGCOUNT
	.align		4
.L_3:
        /*0018*/ 	.byte	0x04, 0x2f
        /*001a*/ 	.short	(.L_5 - .L_4)
	.align		4
.L_4:
        /*001c*/ 	.word	index@(_Z9kernelAddPii)
        /*0020*/ 	.word	0x00000008


	//----- nvinfo : EIATTR_FRAME_SIZE
	.align		4
.L_5:
        /*0024*/ 	.byte	0x04, 0x11
        /*0026*/ 	.short	(.L_7 - .L_6)
	.align		4
.L_6:
        /*0028*/ 	.word	index@(_Z9kernelAddPii)
        /*002c*/ 	.word	0x00000000


	//----- nvinfo : EIATTR_MIN_STACK_SIZE
	.align		4
.L_7:
        /*0030*/ 	.byte	0x04, 0x12
        /*0032*/ 	.short	(.L_9 - .L_8)
	.align		4
.L_8:
        /*0034*/ 	.word	index@(_Z9kernelAddPii)
        /*0038*/ 	.word	0x00000000


	//----- nvinfo : EIATTR_MIN_STACK_SIZE
	.align		4
.L_9:
        /*003c*/ 	.byte	0x04, 0x12
        /*003e*/ 	.short	(.L_11 - .L_10)
	.align		4
.L_10:
        /*0040*/ 	.word	index@(_Z14kernelMultiplyPii)
        /*0044*/ 	.word	0x00000000
.L_11:


//--------------------- .nv.compat                --------------------------
	.section	.nv.compat,"",@"SHT_CUDA_COMPAT_INFO"
	.align	4
        /*0000*/ 	.byte	0x02, 0x09, 0x00, 0x00, 0x02, 0x02, 0x01, 0x00, 0x02, 0x05, 0x05, 0x00, 0x03, 0x07, 0x01, 0x01
        /*0010*/ 	.byte	0x02, 0x03, 0x00, 0x00, 0x02, 0x06, 0x01, 0x00, 0x04, 0x0b, 0x08, 0x00, 0x09, 0x00, 0x00, 0x00
        /*0020*/ 	.byte	0x00, 0x00, 0x00, 0x00


//--------------------- .nv.info._Z9kernelAddPii  --------------------------
	.section	.nv.info._Z9kernelAddPii,"",@"SHT_CUDA_INFO"
	.sectionflags	@""
	.align	4


	//----- nvinfo : EIATTR_CUDA_API_VERSION
	.align		4
        /*0000*/ 	.byte	0x04, 0x37
        /*0002*/ 	.short	(.L_13 - .L_12)
.L_12:
        /*0004*/ 	.word	0x00000082


	//----- nvinfo : EIATTR_KPARAM_INFO
	.align		4
.L_13:
        /*0008*/ 	.byte	0x04, 0x17
        /*000a*/ 	.short	(.L_15 - .L_14)
.L_14:
        /*000c*/ 	.word	0x00000000
        /*0010*/ 	.short	0x0001
        /*0012*/ 	.short	0x0008
        /*0014*/ 	.byte	0x00, 0xf0, 0x11, 0x00


	//----- nvinfo : EIATTR_KPARAM_INFO
	.align		4
.L_15:
        /*0018*/ 	.byte	0x04, 0x17
        /*001a*/ 	.short	(.L_17 - .L_16)
.L_16:
        /*001c*/ 	.word	0x00000000
        /*0020*/ 	.short	0x0000
        /*0022*/ 	.short	0x0000
        /*0024*/ 	.byte	0x00, 0xf5, 0x21, 0x00


	//----- nvinfo : EIATTR_SPARSE_MMA_MASK
	.align		4
.L_17:
        /*0028*/ 	.byte	0x03, 0x50
        /*002a*/ 	.short	0x0000


	//----- nvinfo : EIATTR_MAXREG_COUNT
	.align		4
        /*002c*/ 	.byte	0x03, 0x1b
        /*002e*/ 	.short	0x00ff


	//----- nvinfo : EIATTR_MERCURY_ISA_VERSION
	.align		4
        /*0030*/ 	.byte	0x03, 0x5f
        /*0032*/ 	.short	0x0101


	//----- nvinfo : EIATTR_VRC_CTA_INIT_COUNT
	.align		4
        /*0034*/ 	.byte	0x02, 0x4a
	.zero		1
	.zero		1


	//----- nvinfo : EIATTR_EXIT_INSTR_OFFSETS
	.align		4
        /*0038*/ 	.byte	0x04, 0x1c
        /*003a*/ 	.short	(.L_19 - .L_18)


	//   ....[0]....
.L_18:
        /*003c*/ 	.word	0x00000070


	//   ....[1]....
        /*0040*/ 	.word	0x000000e0


	//----- nvinfo : EIATTR_CBANK_PARAM_SIZE
	.align		4
.L_19:
        /*0044*/ 	.byte	0x03, 0x19
        /*0046*/ 	.short	0x000c


	//----- nvinfo : EIATTR_PARAM_CBANK
	.align		4
        /*0048*/ 	.byte	0x04, 0x0a
        /*004a*/ 	.short	(.L_21 - .L_20)
	.align		4
.L_20:
        /*004c*/ 	.word	index@(.nv.constant0._Z9kernelAddPii)
        /*0050*/ 	.short	0x0380
        /*0052*/ 	.short	0x000c


	//----- nvinfo : EIATTR_SW_WAR
	.align		4
.L_21:
        /*0054*/ 	.byte	0x04, 0x36
        /*0056*/ 	.short	(.L_23 - .L_22)
.L_22:
        /*0058*/ 	.word	0x00000008
.L_23:


//--------------------- .nv.info._Z14kernelMultiplyPii --------------------------
	.section	.nv.info._Z14kernelMultiplyPii,"",@"SHT_CUDA_INFO"
	.sectionflags	@""
	.align	4


	//----- nvinfo : EIATTR_CUDA_API_VERSION
	.align		4
        /*0000*/ 	.byte	0x04, 0x37
        /*0002*/ 	.short	(.L_25 - .L_24)
.L_24:
        /*0004*/ 	.word	0x00000082


	//----- nvinfo : EIATTR_KPARAM_INFO
	.align		4
.L_25:
        /*0008*/ 	.byte	0x04, 0x17
        /*000a*/ 	.short	(.L_27 - .L_26)
.L_26:
        /*000c*/ 	.word	0x00000000
        /*0010*/ 	.short	0x0001
        /*0012*/ 	.short	0x0008
        /*0014*/ 	.byte	0x00, 0xf0, 0x11, 0x00


	//----- nvinfo : EIATTR_KPARAM_INFO
	.align		4
.L_27:
        /*0018*/ 	.byte	0x04, 0x17
        /*001a*/ 	.short	(.L_29 - .L_28)
.L_28:
        /*001c*/ 	.word	0x00000000
        /*0020*/ 	.short	0x0000
        /*0022*/ 	.short	0x0000
        /*0024*/ 	.byte	0x00, 0xf5, 0x21, 0x00


	//----- nvinfo : EIATTR_SPARSE_MMA_MASK
	.align		4
.L_29:
        /*0028*/ 	.byte	0x03, 0x50
        /*002a*/ 	.short	0x0000


	//----- nvinfo : EIATTR_MAXREG_COUNT
	.align		4
        /*002c*/ 	.byte	0x03, 0x1b
        /*002e*/ 	.short	0x00ff


	//----- nvinfo : EIATTR_MERCURY_ISA_VERSION
	.align		4
        /*0030*/ 	.byte	0x03, 0x5f
        /*0032*/ 	.short	0x0101


	//----- nvinfo : EIATTR_VRC_CTA_INIT_COUNT
	.align		4
        /*0034*/ 	.byte	0x02, 0x4a
	.zero		1
	.zero		1


	//----- nvinfo : EIATTR_EXIT_INSTR_OFFSETS
	.align		4
        /*0038*/ 	.byte	0x04, 0x1c
        /*003a*/ 	.short	(.L_31 - .L_30)


	//   ....[0]....
.L_30:
        /*003c*/ 	.word	0x00000070


	//   ....[1]....
        /*0040*/ 	.word	0x000000e0


	//----- nvinfo : EIATTR_CBANK_PARAM_SIZE
	.align		4
.L_31:
        /*0044*/ 	.byte	0x03, 0x19
        /*0046*/ 	.short	0x000c


	//----- nvinfo : EIATTR_PARAM_CBANK
	.align		4
        /*0048*/ 	.byte	0x04, 0x0a
        /*004a*/ 	.short	(.L_33 - .L_32)
	.align		4
.L_32:
        /*004c*/ 	.word	index@(.nv.constant0._Z14kernelMultiplyPii)
        /*0050*/ 	.short	0x0380
        /*0052*/ 	.short	0x000c


	//----- nvinfo : EIATTR_SW_WAR
	.align		4
.L_33:
        /*0054*/ 	.byte	0x04, 0x36
        /*0056*/ 	.short	(.L_35 - .L_34)
.L_34:
        /*0058*/ 	.word	0x00000008
.L_35:


//--------------------- .nv.callgraph             --------------------------
	.section	.nv.callgraph,"",@"SHT_CUDA_CALLGRAPH"
	.align	4
	.sectionentsize	8
	.align		4
        /*0000*/ 	.word	0x00000000
	.align		4
        /*0004*/ 	.word	0xffffffff
	.align		4
        /*0008*/ 	.word	0x00000000
	.align		4
        /*000c*/ 	.word	0xfffffffe
	.align		4
        /*0010*/ 	.word	0x00000000
	.align		4
        /*0014*/ 	.word	0xfffffffd
	.align		4
        /*0018*/ 	.word	0x00000000
	.align		4
        /*001c*/ 	.word	0xfffffffc


//--------------------- .text._Z9kernelAddPii     --------------------------
	.section	.text._Z9kernelAddPii,"ax",@progbits
	.align	128
        .global         _Z9kernelAddPii
        .type           _Z9kernelAddPii,@function
        .size           _Z9kernelAddPii,(.L_x_2 - _Z9kernelAddPii)
        .other          _Z9kernelAddPii,@"STO_CUDA_ENTRY STV_DEFAULT"
_Z9kernelAddPii:
.text._Z9kernelAddPii:
[----:B------:R-:W-:Y:S01]  /*0000*/  LDC R1, c[0x0][0x37c] ;  /* 0x0000df00ff017b82 */ /* 0x000fe20000000800 */
[----:B------:R-:W0:Y:S07]  /*0010*/  S2R R5, SR_TID.X ;  /* 0x0000000000057919 */ /* 0x000e2e0000002100 */
[----:B------:R-:W0:Y:S01]  /*0020*/  S2UR UR4, SR_CTAID.X ;  /* 0x00000000000479c3 */ /* 0x000e220000002500 */
[----:B------:R-:W1:Y:S07]  /*0030*/  LDCU UR5, c[0x0][0x388] ;  /* 0x00007100ff0577ac */ /* 0x000e6e0008000800 */
[----:B------:R-:W0:Y:S02]  /*0040*/  LDC R0, c[0x0][0x360] ;  /* 0x0000d800ff007b82 */ /* 0x000e240000000800 */
[----:B0-----:R-:W-:-:S05]  /*0050*/  IMAD R5, R0, UR4, R5 ;  /* 0x0000000400057c24 */ /* 0x001fca000f8e0205 */
[----:B-1----:R-:W-:-:S13]  /*0060*/  ISETP.GE.AND P0, PT, R5, UR5, PT ;  /* 0x0000000505007c0c */ /* 0x002fda000bf06270 */
[----:B------:R-:W-:Y:S05]  /*0070*/  @P0 EXIT ;  /* 0x000000000000094d */ /* 0x000fea0003800000 */
[----:B------:R-:W0:Y:S01]  /*0080*/  LDC.64 R2, c[0x0][0x380] ;  /* 0x0000e000ff027b82 */ /* 0x000e220000000a00 */
[----:B------:R-:W1:Y:S01]  /*0090*/  LDCU.64 UR4, c[0x0][0x358] ;  /* 0x00006b00ff0477ac */ /* 0x000e620008000a00 */
[----:B0-----:R-:W-:-:S05]  /*00a0*/  IMAD.WIDE R2, R5, 0x4, R2 ;  /* 0x0000000405027825 */ /* 0x001fca00078e0202 */
[----:B-1----:R-:W2:Y:S02]  /*00b0*/  LDG.E R0, desc[UR4][R2.64] ;  /* 0x0000000402007981 */ /* 0x002ea4000c1e1900 */
[----:B--2---:R-:W-:-:S05]  /*00c0*/  IADD3 R5, PT, PT, R0, 0x5, RZ ;  /* 0x0000000500057810 */ /* 0x004fca0007ffe0ff */
[----:B------:R-:W-:Y:S01]  /*00d0*/  STG.E desc[UR4][R2.64], R5 ;  /* 0x0000000502007986 */ /* 0x000fe2000c101904 */
[----:B------:R-:W-:Y:S05]  /*00e0*/  EXIT ;  /* 0x000000000000794d */ /* 0x000fea0003800000 */
.L_x_0:
[----:B------:R-:W-:-:S00]  /*00f0*/  BRA `(.L_x_0) ;  /* 0xfffffffc00fc7947 */ /* 0x000fc0000383ffff */
[----:B------:R-:W-:-:S00]  /*0100*/  NOP ;  /* 0x0000000000007918 */ /* 0x000fc00000000000 */
[----:B------:R-:W-:-:S00]  /*0110*/  NOP ;  /* 0x0000000000007918 */ /* 0x000fc00000000000 */
[----:B------:R-:W-:-:S00]  /*0120*/  NOP ;  /* 0x0000000000007918 */ /* 0x000fc00000000000 */
[----:B------:R-:W-:-:S00]  /*0130*/  NOP ;  /* 0x0000000000007918 */ /* 0x000fc00000000000 */
[----:B------:R-:W-:-:S00]  /*0140*/  NOP ;  /* 0x0000000000007918 */ /* 0x000fc00000000000 */
[----:B------:R-:W-:-:S00]  /*0150*/  NOP ;  /* 0x0000000000007918 */ /* 0x000fc00000000000 */
[----:B------:R-:W-:-:S00]  /*0160*/  NOP ;  /* 0x0000000000007918 */ /* 0x000fc00000000000 */
[----:B------:R-:W-:-:S00]  /*0170*/  NOP ;  /* 0x0000000000007918 */ /* 0x000fc00000000000 */
.L_x_2:


//--------------------- .text._Z14kernelMultiplyPii --------------------------
	.section	.text._Z14kernelMultiplyPii,"ax",@progbits
	.align	128
        .global         _Z14kernelMultiplyPii
        .type           _Z14kernelMultiplyPii,@function
        .size           _Z14kernelMultiplyPii,(.L_x_3 - _Z14kernelMultiplyPii)
        .other          _Z14kernelMultiplyPii,@"STO_CUDA_ENTRY STV_DEFAULT"
_Z14kernelMultiplyPii:
.text._Z14kernelMultiplyPii:
        /* <DEDUP_REMOVED lines=12> */
[----:B--2---:R-:W-:-:S05]  /*00c0*/  SHF.L.U32 R5, R0, 0x1, RZ ;  /* 0x0000000100057819 */ /* 0x004fca00000006ff */
[----:B------:R-:W-:Y:S01]  /*00d0*/  STG.E desc[UR4][R2.64], R5 ;  /* 0x0000000502007986 */ /* 0x000fe2000c101904 */
[----:B------:R-:W-:Y:S05]  /*00e0*/  EXIT ;  /* 0x000000000000794d */ /* 0x000fea0003800000 */
.L_x_1:
        /* <DEDUP_REMOVED lines=9> */
.L_x_3:


//--------------------- .nv.shared.reserved.0     --------------------------
	.section	.nv.shared.reserved.0,"aw",@nobits
	.weak		__nv_reservedSMEM_offset_0_alias
	.size		__nv_reservedSMEM_offset_0_alias, 0, 64
	.other		__nv_reservedSMEM_offset_0_alias,@"STO_CUDA_RESERVED_SHARED STV_DEFAULT"
__nv_reservedSMEM_offset_0_alias:
	.zero		0
	.zero		64


//--------------------- .nv.constant0._Z9kernelAddPii --------------------------
	.section	.nv.constant0._Z9kernelAddPii,"a",@progbits
	.sectionflags	@""
	.align	4
.nv.constant0._Z9kernelAddPii:
	.zero		908


//--------------------- .nv.constant0._Z14kernelMultiplyPii --------------------------
	.section	.nv.constant0._Z14kernelMultiplyPii,"a",@progbits
	.sectionflags	@""
	.align	4
.nv.constant0._Z14kernelMultiplyPii:
	.zero		908


//--------------------- SYMBOLS --------------------------

	.type		.nv.reservedSmem.offset0,@object
	.size		.nv.reservedSmem.offset0,0x4
